	.headerflags	@"EF_CUDA_TEXMODE_UNIFIED EF_CUDA_64BIT_ADDRESS EF_CUDA_ACCELERATORS EF_CUDA_SM90 EF_CUDA_VIRTUAL_SM(EF_CUDA_SM90)"
	.elftype	@"ET_EXEC"


//--------------------- .nv.info                  --------------------------
	.section	.nv.info,"",@"SHT_CUDA_INFO"
	.align	4


	//----- nvinfo : EIATTR_REGCOUNT
	.align		4
        /*0000*/ 	.byte	0x04, 0x2f
        /*0002*/ 	.short	(.L_1 - .L_0)
	.align		4
.L_0:
        /*0004*/ 	.word	index@(triton_poi_fused_clone_mul_3)
        /*0008*/ 	.word	0x0000000f


	//----- nvinfo : EIATTR_MIN_STACK_SIZE
	.align		4
.L_1:
        /*000c*/ 	.byte	0x04, 0x12
        /*000e*/ 	.short	(.L_3 - .L_2)
	.align		4
.L_2:
        /*0010*/ 	.word	index@(triton_poi_fused_clone_mul_3)
        /*0014*/ 	.word	0x00000000


	//----- nvinfo : EIATTR_FRAME_SIZE
	.align		4
.L_3:
        /*0018*/ 	.byte	0x04, 0x11
        /*001a*/ 	.short	(.L_5 - .L_4)
	.align		4
.L_4:
        /*001c*/ 	.word	index@(triton_poi_fused_clone_mul_3)
        /*0020*/ 	.word	0x00000000


	//----- nvinfo : EIATTR_MIN_STACK_SIZE
	.align		4
.L_5:
        /*0024*/ 	.byte	0x04, 0x12
        /*0026*/ 	.short	(.L_7 - .L_6)
	.align		4
.L_6:
        /*0028*/ 	.word	index@(triton_poi_fused_clone_mul_3)
        /*002c*/ 	.word	0x00000000
.L_7:


//--------------------- .nv.info.triton_poi_fused_clone_mul_3 --------------------------
	.section	.nv.info.triton_poi_fused_clone_mul_3,"",@"SHT_CUDA_INFO"
	.sectionflags	@""
	.align	4


	//----- nvinfo : EIATTR_CUDA_API_VERSION
	.align		4
        /*0000*/ 	.byte	0x04, 0x37
        /*0002*/ 	.short	(.L_9 - .L_8)
.L_8:
        /*0004*/ 	.word	0x0000007c


	//----- nvinfo : EIATTR_KPARAM_INFO
	.align		4
.L_9:
        /*0008*/ 	.byte	0x04, 0x17
        /*000a*/ 	.short	(.L_11 - .L_10)
.L_10:
        /*000c*/ 	.word	0x00000000
        /*0010*/ 	.short	0x0003
        /*0012*/ 	.short	0x0014
        /*0014*/ 	.byte	0x00, 0xf0, 0x11, 0x00


	//----- nvinfo : EIATTR_KPARAM_INFO
	.align		4
.L_11:
        /*0018*/ 	.byte	0x04, 0x17
        /*001a*/ 	.short	(.L_13 - .L_12)
.L_12:
        /*001c*/ 	.word	0x00000000
        /*0020*/ 	.short	0x0002
        /*0022*/ 	.short	0x0010
        /*0024*/ 	.byte	0x00, 0xf0, 0x11, 0x00


	//----- nvinfo : EIATTR_KPARAM_INFO
	.align		4
.L_13:
        /*0028*/ 	.byte	0x04, 0x17
        /*002a*/ 	.short	(.L_15 - .L_14)
.L_14:
        /*002c*/ 	.word	0x00000000
        /*0030*/ 	.short	0x0001
        /*0032*/ 	.short	0x0008
        /*0034*/ 	.byte	0x00, 0xf4, 0x21, 0x00


	//----- nvinfo : EIATTR_KPARAM_INFO
	.align		4
.L_15:
        /*0038*/ 	.byte	0x04, 0x17
        /*003a*/ 	.short	(.L_17 - .L_16)
.L_16:
        /*003c*/ 	.word	0x00000000
        /*0040*/ 	.short	0x0000
        /*0042*/ 	.short	0x0000
        /*0044*/ 	.byte	0x00, 0xf4, 0x21, 0x00


	//----- nvinfo : EIATTR_SPARSE_MMA_MASK
	.align		4
.L_17:
        /*0048*/ 	.byte	0x03, 0x50
        /*004a*/ 	.short	0x0000


	//----- nvinfo : EIATTR_MAXREG_COUNT
	.align		4
        /*004c*/ 	.byte	0x03, 0x1b
        /*004e*/ 	.short	0x00ff


	//----- nvinfo : EIATTR_EXIT_INSTR_OFFSETS
	.align		4
        /*0050*/ 	.byte	0x04, 0x1c
        /*0052*/ 	.short	(.L_19 - .L_18)


	//   ....[0]....
.L_18:
        /*0054*/ 	.word	0x00000320


	//   ....[1]....
        /*0058*/ 	.word	0x00000390


	//----- nvinfo : EIATTR_REQNTID
	.align		4
.L_19:
        /*005c*/ 	.byte	0x04, 0x10
        /*005e*/ 	.short	(.L_21 - .L_20)
.L_20:
        /*0060*/ 	.word	0x00000020
        /*0064*/ 	.word	0x00000001
        /*0068*/ 	.word	0x00000001


	//----- nvinfo : EIATTR_CBANK_PARAM_SIZE
	.align		4
.L_21:
        /*006c*/ 	.byte	0x03, 0x19
        /*006e*/ 	.short	0x0018


	//----- nvinfo : EIATTR_PARAM_CBANK
	.align		4
        /*0070*/ 	.byte	0x04, 0x0a
        /*0072*/ 	.short	(.L_23 - .L_22)
	.align		4
.L_22:
        /*0074*/ 	.word	index@(.nv.constant0.triton_poi_fused_clone_mul_3)
        /*0078*/ 	.short	0x0210
        /*007a*/ 	.short	0x0018


	//----- nvinfo : EIATTR_SW_WAR
	.align		4
.L_23:
        /*007c*/ 	.byte	0x04, 0x36
        /*007e*/ 	.short	(.L_25 - .L_24)
.L_24:
        /*0080*/ 	.word	0x00000008
.L_25:


//--------------------- .nv.callgraph             --------------------------
	.section	.nv.callgraph,"",@"SHT_CUDA_CALLGRAPH"
	.align	4
	.sectionentsize	8
	.align		4
        /*0000*/ 	.word	0x00000000
	.align		4
        /*0004*/ 	.word	0xffffffff
	.align		4
        /*0008*/ 	.word	0x00000000
	.align		4
        /*000c*/ 	.word	0xfffffffe
	.align		4
        /*0010*/ 	.word	0x00000000
	.align		4
        /*0014*/ 	.word	0xfffffffd
	.align		4
        /*0018*/ 	.word	0x00000000
	.align		4
        /*001c*/ 	.word	0xfffffffc


//--------------------- .text.triton_poi_fused_clone_mul_3 --------------------------
	.section	.text.triton_poi_fused_clone_mul_3,"ax",@progbits
	.sectionflags	@"SHF_BARRIERS=1"
	.align	128
        .global         triton_poi_fused_clone_mul_3
        .type           triton_poi_fused_clone_mul_3,@function
        .size           triton_poi_fused_clone_mul_3,(.L_x_1 - triton_poi_fused_clone_mul_3)
        .other          triton_poi_fused_clone_mul_3,@"STO_CUDA_ENTRY STV_DEFAULT"
triton_poi_fused_clone_mul_3:
.text.triton_poi_fused_clone_mul_3:
[----:B------:R-:W0:Y:S02]  /*0000*/  LDC R1, c[0x0][0x28] ;  /* 0x00000a00ff017b82 */ /* 0x000e240000000800 */
[----:B------:R-:W1:Y:S01]  /*0010*/  S2R R0, SR_CTAID.Y ;  /* 0x0000000000007919 */ /* 0x000e620000002600 */
[----:B------:R-:W2:Y:S01]  /*0020*/  LDC.64 R2, c[0x0][0x210] ;  /* 0x00008400ff027b82 */ /* 0x000ea20000000a00 */
[----:B------:R-:W-:Y:S01]  /*0030*/  ULDC.64 UR6, c[0x0][0x208] ;  /* 0x0000820000067ab9 */ /* 0x000fe20000000a00 */
[----:B------:R-:W3:Y:S01]  /*0040*/  S2R R12, SR_TID.X ;  /* 0x00000000000c7919 */ /* 0x000ee20000002100 */
[----:B------:R-:W4:Y:S01]  /*0050*/  S2R R6, SR_CTAID.X ;  /* 0x0000000000067919 */ /* 0x000f220000002500 */
[----:B-1----:R-:W-:Y:S02]  /*0060*/  IMAD.SHL.U32 R0, R0, 0x10, RZ ;  /* 0x0000001000007824 */ /* 0x002fe400078e00ff */
[----:B---3--:R-:W-:Y:S01]  /*0070*/  IMAD.SHL.U32 R5, R12, 0x2, RZ ;  /* 0x000000020c057824 */ /* 0x008fe200078e00ff */
[----:B------:R-:W-:Y:S01]  /*0080*/  SHF.R.U32.HI R9, RZ, 0x3, R12 ;  /* 0x00000003ff097819 */ /* 0x000fe2000001160c */
[----:B----4-:R-:W-:-:S03]  /*0090*/  IMAD.SHL.U32 R6, R6, 0x4, RZ ;  /* 0x0000000406067824 */ /* 0x010fc600078e00ff */
[----:B------:R-:W-:Y:S02]  /*00a0*/  LOP3.LUT R4, R0, 0xe, R5, 0xf8, !PT ;  /* 0x0000000e00047812 */ /* 0x000fe400078ef805 */
[----:B------:R-:W-:Y:S02]  /*00b0*/  SGXT.U32 R9, R9, 0x2 ;  /* 0x000000020909781a */ /* 0x000fe40000000000 */
[----:B------:R-:W-:-:S04]  /*00c0*/  SHF.R.S32.HI R7, RZ, 0x1f, R4 ;  /* 0x0000001fff077819 */ /* 0x000fc80000011404 */
[----:B------:R-:W-:Y:S02]  /*00d0*/  LEA.HI R8, R7, R4, RZ, 0x2 ;  /* 0x0000000407087211 */ /* 0x000fe400078f10ff */
[----:B------:R-:W-:Y:S02]  /*00e0*/  LOP3.LUT R7, R6, R9, RZ, 0xfc, !PT ;  /* 0x0000000906077212 */ /* 0x000fe400078efcff */
[----:B------:R-:W-:Y:S02]  /*00f0*/  LOP3.LUT R11, R8, 0xfffffffc, RZ, 0xc0, !PT ;  /* 0xfffffffc080b7812 */ /* 0x000fe400078ec0ff */
[----:B------:R-:W-:Y:S02]  /*0100*/  ISETP.GE.AND P0, PT, R7, 0x4, PT ;  /* 0x000000040700780c */ /* 0x000fe40003f06270 */
[----:B------:R-:W-:Y:S01]  /*0110*/  SHF.R.S32.HI R8, RZ, 0x2, R8 ;  /* 0x00000002ff087819 */ /* 0x000fe20000011408 */
[C---:B------:R-:W-:Y:S01]  /*0120*/  IMAD.IADD R10, R4.reuse, 0x1, -R11 ;  /* 0x00000001040a7824 */ /* 0x040fe200078e0a0b */
[----:B------:R-:W-:-:S03]  /*0130*/  ISETP.LT.AND P0, PT, R4, 0x10, !P0 ;  /* 0x000000100400780c */ /* 0x000fc60004701270 */
[----:B------:R-:W-:Y:S01]  /*0140*/  IMAD R7, R7, 0xc, R10 ;  /* 0x0000000c07077824 */ /* 0x000fe200078e020a */
[----:B------:R-:W-:-:S03]  /*0150*/  CS2R R10, SRZ ;  /* 0x00000000000a7805 */ /* 0x000fc6000001ff00 */
[----:B------:R-:W-:-:S04]  /*0160*/  IMAD R7, R8, 0x30, R7 ;  /* 0x0000003008077824 */ /* 0x000fc800078e0207 */
[----:B--2---:R-:W-:-:S05]  /*0170*/  IMAD.WIDE R2, R7, 0x4, R2 ;  /* 0x0000000407027825 */ /* 0x004fca00078e0202 */
[----:B------:R1:W2:Y:S01]  /*0180*/  @P0 LDG.E.EL.64 R10, desc[UR6][R2.64] ;  /* 0x00000006020a0981 */ /* 0x0002a2000c2e1b00 */
[----:B------:R-:W3:Y:S01]  /*0190*/  S2UR UR5, SR_CgaCtaId ;  /* 0x00000000000579c3 */ /* 0x000ee20000008800 */
[----:B------:R-:W-:Y:S01]  /*01a0*/  IMAD.SHL.U32 R4, R12, 0x8, RZ ;  /* 0x000000080c047824 */ /* 0x000fe200078e00ff */
[----:B------:R-:W-:Y:S01]  /*01b0*/  UMOV UR4, 0x400 ;  /* 0x0000040000047882 */ /* 0x000fe20000000000 */
[----:B------:R-:W-:Y:S02]  /*01c0*/  SHF.R.U32.HI R7, RZ, 0x1, R12 ;  /* 0x00000001ff077819 */ /* 0x000fe4000001160c */
[----:B------:R-:W-:Y:S02]  /*01d0*/  LOP3.LUT R6, R6, 0x2, R5, 0xf8, !PT ;  /* 0x0000000206067812 */ /* 0x000fe400078ef805 */
[----:B------:R-:W-:Y:S02]  /*01e0*/  LOP3.LUT R4, R4, 0x38, RZ, 0xc0, !PT ;  /* 0x0000003804047812 */ /* 0x000fe400078ec0ff */
[----:B------:R-:W-:-:S02]  /*01f0*/  SGXT.U32 R7, R7, 0x4 ;  /* 0x000000040707781a */ /* 0x000fc40000000000 */
[C---:B------:R-:W-:Y:S02]  /*0200*/  LOP3.LUT R9, R4.reuse, R9, RZ, 0xfc, !PT ;  /* 0x0000000904097212 */ /* 0x040fe400078efcff */
[C---:B-1----:R-:W-:Y:S02]  /*0210*/  LOP3.LUT R2, R4.reuse, 0x4, RZ, 0xfc, !PT ;  /* 0x0000000404027812 */ /* 0x042fe400078efcff */
[-C--:B------:R-:W-:Y:S02]  /*0220*/  LEA.HI R4, R4, R9.reuse, RZ, 0x1e ;  /* 0x0000000904047211 */ /* 0x080fe400078ff0ff */
[----:B------:R-:W-:Y:S02]  /*0230*/  LEA.HI R2, R2, R9, RZ, 0x1e ;  /* 0x0000000902027211 */ /* 0x000fe400078ff0ff */
[----:B------:R-:W-:Y:S02]  /*0240*/  LOP3.LUT R7, R0, R7, RZ, 0xfc, !PT ;  /* 0x0000000700077212 */ /* 0x000fe400078efcff */
[----:B------:R-:W-:-:S02]  /*0250*/  ISETP.GE.AND P0, PT, R6, 0x4, PT ;  /* 0x000000040600780c */ /* 0x000fc40003f06270 */
[----:B------:R-:W-:Y:S01]  /*0260*/  LOP3.LUT R0, R5, 0x3e, RZ, 0xc0, !PT ;  /* 0x0000003e05007812 */ /* 0x000fe200078ec0ff */
[----:B---3--:R-:W-:Y:S01]  /*0270*/  UPRMT UR4, UR5, 0x654, UR4 ;  /* 0x0000065405047896 */ /* 0x008fe20008000004 */
[----:B------:R-:W-:Y:S02]  /*0280*/  SHF.R.U32.HI R5, RZ, 0x2, R5 ;  /* 0x00000002ff057819 */ /* 0x000fe40000011605 */
[----:B------:R-:W-:Y:S02]  /*0290*/  ISETP.LT.AND P0, PT, R7, 0x10, !P0 ;  /* 0x000000100700780c */ /* 0x000fe40004701270 */
[----:B------:R-:W-:Y:S02]  /*02a0*/  SGXT.U32 R5, R5, 0x4 ;  /* 0x000000040505781a */ /* 0x000fe40000000000 */
[----:B------:R-:W-:Y:S02]  /*02b0*/  LEA R3, R4, UR4, 0x2 ;  /* 0x0000000404037c11 */ /* 0x000fe4000f8e10ff */
[----:B------:R-:W-:Y:S01]  /*02c0*/  LEA R2, R2, UR4, 0x2 ;  /* 0x0000000402027c11 */ /* 0x000fe2000f8e10ff */
[----:B------:R-:W-:-:S05]  /*02d0*/  IMAD.IADD R0, R0, 0x1, R5 ;  /* 0x0000000100007824 */ /* 0x000fca00078e0205 */
[----:B------:R-:W-:Y:S01]  /*02e0*/  LEA R0, R0, UR4, 0x2 ;  /* 0x0000000400007c11 */ /* 0x000fe2000f8e10ff */
[----:B--2---:R1:W-:Y:S04]  /*02f0*/  STS [R3], R10 ;  /* 0x0000000a03007388 */ /* 0x0043e80000000800 */
[----:B------:R1:W-:Y:S01]  /*0300*/  STS [R2+0x10], R11 ;  /* 0x0000100b02007388 */ /* 0x0003e20000000800 */
[----:B------:R-:W-:Y:S06]  /*0310*/  BAR.SYNC.DEFER_BLOCKING 0x0 ;  /* 0x0000000000007b1d */ /* 0x000fec0000010000 */
[----:B-1----:R-:W-:Y:S05]  /*0320*/  @!P0 EXIT ;  /* 0x000000000000894d */ /* 0x002fea0003800000 */
[----:B------:R-:W-:Y:S01]  /*0330*/  LDS R4, [R0] ;  /* 0x0000000000047984 */ /* 0x000fe20000000800 */
[----:B------:R-:W0:Y:S01]  /*0340*/  LDC.64 R2, c[0x0][0x218] ;  /* 0x00008600ff027b82 */ /* 0x000e220000000a00 */
[----:B------:R-:W-:Y:S02]  /*0350*/  IMAD R7, R7, 0x4, R6 ;  /* 0x0000000407077824 */ /* 0x000fe400078e0206 */
[----:B------:R-:W1:Y:S02]  /*0360*/  LDS R5, [R0+0x4] ;  /* 0x0000040000057984 */ /* 0x000e640000000800 */
[----:B0-----:R-:W-:-:S05]  /*0370*/  IMAD.WIDE R2, R7, 0x4, R2 ;  /* 0x0000000407027825 */ /* 0x001fca00078e0202 */
[----:B-1----:R-:W-:Y:S01]  /*0380*/  STG.E.64 desc[UR6][R2.64], R4 ;  /* 0x0000000402007986 */ /* 0x002fe2000c101b06 */
[----:B------:R-:W-:Y:S05]  /*0390*/  EXIT ;  /* 0x000000000000794d */ /* 0x000fea0003800000 */
.L_x_0:
[----:B------:R-:W-:-:S00]  /*03a0*/  BRA `(.L_x_0) ;  /* 0xfffffffc00fc7947 */ /* 0x000fc0000383ffff */
[----:B------:R-:W-:-:S00]  /*03b0*/  NOP ;  /* 0x0000000000007918 */ /* 0x000fc00000000000 */
        /* <DEDUP_REMOVED lines=12> */
.L_x_1:


//--------------------- .nv.shared.triton_poi_fused_clone_mul_3 --------------------------
	.section	.nv.shared.triton_poi_fused_clone_mul_3,"aw",@nobits
	.sectionflags	@""
	.align	16
	.zero		1024


//--------------------- .nv.constant0.triton_poi_fused_clone_mul_3 --------------------------
	.section	.nv.constant0.triton_poi_fused_clone_mul_3,"a",@progbits
	.sectionflags	@""
	.align	4
.nv.constant0.triton_poi_fused_clone_mul_3:
	.zero		552
